//
// Generated by NVIDIA NVVM Compiler
//
// Compiler Build ID: CL-36424714
// Cuda compilation tools, release 13.0, V13.0.88
// Based on NVVM 20.0.0
//

.version 9.0
.target sm_100
.address_size 64

	// .globl	_Z25kernel_yoloanchor_forwardPfS_iifi

.visible .entry _Z25kernel_yoloanchor_forwardPfS_iifi(
	.param .u64 .ptr .align 1 _Z25kernel_yoloanchor_forwardPfS_iifi_param_0,
	.param .u64 .ptr .align 1 _Z25kernel_yoloanchor_forwardPfS_iifi_param_1,
	.param .u32 _Z25kernel_yoloanchor_forwardPfS_iifi_param_2,
	.param .u32 _Z25kernel_yoloanchor_forwardPfS_iifi_param_3,
	.param .f32 _Z25kernel_yoloanchor_forwardPfS_iifi_param_4,
	.param .u32 _Z25kernel_yoloanchor_forwardPfS_iifi_param_5
)
{
	.reg .pred 	%p<25>;
	.reg .b16 	%rs<3>;
	.reg .b32 	%r<123>;
	.reg .b32 	%f<35>;
	.reg .b64 	%rd<80>;

	ld.param.u64 	%rd13, [_Z25kernel_yoloanchor_forwardPfS_iifi_param_0];
	ld.param.u64 	%rd14, [_Z25kernel_yoloanchor_forwardPfS_iifi_param_1];
	ld.param.u32 	%r43, [_Z25kernel_yoloanchor_forwardPfS_iifi_param_2];
	ld.param.u32 	%r44, [_Z25kernel_yoloanchor_forwardPfS_iifi_param_3];
	ld.param.f32 	%f3, [_Z25kernel_yoloanchor_forwardPfS_iifi_param_4];
	ld.param.u32 	%r45, [_Z25kernel_yoloanchor_forwardPfS_iifi_param_5];
	cvta.to.global.u64 	%rd1, %rd13;
	cvta.to.global.u64 	%rd2, %rd14;
	min.s32 	%r46, %r43, %r44;
	setp.lt.s32 	%p1, %r46, 1;
	@%p1 bra 	$L__BB0_27;
	and.b32  	%r1, %r44, 7;
	add.s32 	%r2, %r1, -1;
	and.b32  	%r3, %r44, 3;
	and.b32  	%r4, %r44, 2147483640;
	and.b32  	%r5, %r44, 1;
	mov.b32 	%r108, 0;
$L__BB0_2:
	setp.lt.u32 	%p2, %r44, 8;
	mul.lo.s32 	%r7, %r108, %r44;
	mov.b32 	%r111, 0;
	@%p2 bra 	$L__BB0_5;
	mov.b32 	%r109, 0;
$L__BB0_4:
	.pragma "nounroll";
	cvt.rn.f32.u32 	%f4, %r109;
	add.f32 	%f5, %f3, %f4;
	add.s32 	%r50, %r109, %r7;
	shl.b32 	%r51, %r50, 1;
	mul.wide.u32 	%rd15, %r51, 4;
	add.s64 	%rd16, %rd1, %rd15;
	st.global.f32 	[%rd16], %f5;
	add.s32 	%r52, %r109, 1;
	cvt.rn.f32.u32 	%f6, %r52;
	add.f32 	%f7, %f3, %f6;
	add.s32 	%r53, %r51, 2;
	mul.wide.u32 	%rd17, %r53, 4;
	add.s64 	%rd18, %rd1, %rd17;
	st.global.f32 	[%rd18], %f7;
	add.s32 	%r54, %r109, 2;
	cvt.rn.f32.u32 	%f8, %r54;
	add.f32 	%f9, %f3, %f8;
	add.s32 	%r55, %r51, 4;
	mul.wide.u32 	%rd19, %r55, 4;
	add.s64 	%rd20, %rd1, %rd19;
	st.global.f32 	[%rd20], %f9;
	add.s32 	%r56, %r109, 3;
	cvt.rn.f32.u32 	%f10, %r56;
	add.f32 	%f11, %f3, %f10;
	add.s32 	%r57, %r51, 6;
	mul.wide.u32 	%rd21, %r57, 4;
	add.s64 	%rd22, %rd1, %rd21;
	st.global.f32 	[%rd22], %f11;
	add.s32 	%r58, %r109, 4;
	cvt.rn.f32.u32 	%f12, %r58;
	add.f32 	%f13, %f3, %f12;
	add.s32 	%r59, %r51, 8;
	mul.wide.u32 	%rd23, %r59, 4;
	add.s64 	%rd24, %rd1, %rd23;
	st.global.f32 	[%rd24], %f13;
	add.s32 	%r60, %r109, 5;
	cvt.rn.f32.u32 	%f14, %r60;
	add.f32 	%f15, %f3, %f14;
	add.s32 	%r61, %r51, 10;
	mul.wide.u32 	%rd25, %r61, 4;
	add.s64 	%rd26, %rd1, %rd25;
	st.global.f32 	[%rd26], %f15;
	add.s32 	%r62, %r109, 6;
	cvt.rn.f32.u32 	%f16, %r62;
	add.f32 	%f17, %f3, %f16;
	add.s32 	%r63, %r51, 12;
	mul.wide.u32 	%rd27, %r63, 4;
	add.s64 	%rd28, %rd1, %rd27;
	st.global.f32 	[%rd28], %f17;
	add.s32 	%r64, %r109, 7;
	cvt.rn.f32.u32 	%f18, %r64;
	add.f32 	%f19, %f3, %f18;
	add.s32 	%r65, %r51, 14;
	mul.wide.u32 	%rd29, %r65, 4;
	add.s64 	%rd30, %rd1, %rd29;
	st.global.f32 	[%rd30], %f19;
	add.s32 	%r109, %r109, 8;
	setp.ne.s32 	%p3, %r109, %r4;
	mov.u32 	%r111, %r4;
	@%p3 bra 	$L__BB0_4;
$L__BB0_5:
	setp.eq.s32 	%p4, %r1, 0;
	@%p4 bra 	$L__BB0_13;
	setp.lt.u32 	%p5, %r2, 3;
	@%p5 bra 	$L__BB0_8;
	cvt.rn.f32.u32 	%f20, %r111;
	add.f32 	%f21, %f3, %f20;
	add.s32 	%r66, %r111, %r7;
	shl.b32 	%r67, %r66, 1;
	mul.wide.u32 	%rd31, %r67, 4;
	add.s64 	%rd32, %rd1, %rd31;
	st.global.f32 	[%rd32], %f21;
	add.s32 	%r68, %r111, 1;
	cvt.rn.f32.u32 	%f22, %r68;
	add.f32 	%f23, %f3, %f22;
	add.s32 	%r69, %r67, 2;
	mul.wide.u32 	%rd33, %r69, 4;
	add.s64 	%rd34, %rd1, %rd33;
	st.global.f32 	[%rd34], %f23;
	add.s32 	%r70, %r111, 2;
	cvt.rn.f32.u32 	%f24, %r70;
	add.f32 	%f25, %f3, %f24;
	add.s32 	%r71, %r67, 4;
	mul.wide.u32 	%rd35, %r71, 4;
	add.s64 	%rd36, %rd1, %rd35;
	st.global.f32 	[%rd36], %f25;
	add.s32 	%r72, %r111, 3;
	cvt.rn.f32.u32 	%f26, %r72;
	add.f32 	%f27, %f3, %f26;
	add.s32 	%r73, %r67, 6;
	mul.wide.u32 	%rd37, %r73, 4;
	add.s64 	%rd38, %rd1, %rd37;
	st.global.f32 	[%rd38], %f27;
	add.s32 	%r111, %r111, 4;
$L__BB0_8:
	setp.eq.s32 	%p6, %r3, 0;
	@%p6 bra 	$L__BB0_13;
	setp.eq.s32 	%p7, %r3, 1;
	@%p7 bra 	$L__BB0_11;
	cvt.rn.f32.u32 	%f28, %r111;
	add.f32 	%f29, %f3, %f28;
	add.s32 	%r74, %r111, %r7;
	shl.b32 	%r75, %r74, 1;
	mul.wide.u32 	%rd39, %r75, 4;
	add.s64 	%rd40, %rd1, %rd39;
	st.global.f32 	[%rd40], %f29;
	add.s32 	%r76, %r111, 1;
	cvt.rn.f32.u32 	%f30, %r76;
	add.f32 	%f31, %f3, %f30;
	add.s32 	%r77, %r75, 2;
	mul.wide.u32 	%rd41, %r77, 4;
	add.s64 	%rd42, %rd1, %rd41;
	st.global.f32 	[%rd42], %f31;
	add.s32 	%r111, %r111, 2;
$L__BB0_11:
	setp.eq.s32 	%p8, %r5, 0;
	@%p8 bra 	$L__BB0_13;
	cvt.rn.f32.u32 	%f32, %r111;
	add.f32 	%f33, %f3, %f32;
	add.s32 	%r78, %r111, %r7;
	shl.b32 	%r79, %r78, 1;
	mul.wide.u32 	%rd43, %r79, 4;
	add.s64 	%rd44, %rd1, %rd43;
	st.global.f32 	[%rd44], %f33;
$L__BB0_13:
	add.s32 	%r108, %r108, 1;
	setp.ne.s32 	%p9, %r108, %r43;
	@%p9 bra 	$L__BB0_2;
	and.b32  	%r81, %r44, 2147483640;
	neg.s32 	%r16, %r81;
	shl.b32 	%r17, %r44, 1;
	add.s64 	%rd3, %rd1, 4;
	mov.b32 	%r113, 0;
$L__BB0_15:
	setp.lt.u32 	%p10, %r44, 8;
	cvt.rn.f32.u32 	%f34, %r113;
	add.f32 	%f1, %f3, %f34;
	mul.lo.s32 	%r19, %r113, %r44;
	mov.b32 	%r117, 0;
	@%p10 bra 	$L__BB0_18;
	mul.lo.s32 	%r83, %r17, %r113;
	add.s32 	%r114, %r83, 8;
	mul.wide.u32 	%rd45, %r83, 4;
	add.s64 	%rd77, %rd3, %rd45;
	mov.u32 	%r115, %r16;
$L__BB0_17:
	.pragma "nounroll";
	st.global.f32 	[%rd77], %f1;
	add.s32 	%r84, %r114, -6;
	mul.wide.u32 	%rd46, %r84, 4;
	add.s64 	%rd47, %rd1, %rd46;
	st.global.f32 	[%rd47+4], %f1;
	add.s32 	%r85, %r114, -4;
	mul.wide.u32 	%rd48, %r85, 4;
	add.s64 	%rd49, %rd1, %rd48;
	st.global.f32 	[%rd49+4], %f1;
	add.s32 	%r86, %r114, -2;
	mul.wide.u32 	%rd50, %r86, 4;
	add.s64 	%rd51, %rd1, %rd50;
	st.global.f32 	[%rd51+4], %f1;
	add.s32 	%r87, %r114, 6;
	mul.wide.u32 	%rd52, %r114, 4;
	add.s64 	%rd53, %rd1, %rd52;
	st.global.f32 	[%rd53+4], %f1;
	add.s32 	%r88, %r114, 2;
	mul.wide.u32 	%rd54, %r88, 4;
	add.s64 	%rd55, %rd1, %rd54;
	st.global.f32 	[%rd55+4], %f1;
	add.s32 	%r89, %r114, 4;
	mul.wide.u32 	%rd56, %r89, 4;
	add.s64 	%rd57, %rd1, %rd56;
	st.global.f32 	[%rd57+4], %f1;
	mul.wide.u32 	%rd58, %r87, 4;
	add.s64 	%rd59, %rd1, %rd58;
	st.global.f32 	[%rd59+4], %f1;
	add.s32 	%r115, %r115, 8;
	add.s32 	%r114, %r114, 16;
	add.s64 	%rd77, %rd77, 64;
	setp.eq.s32 	%p11, %r115, 0;
	mov.u32 	%r117, %r4;
	@%p11 bra 	$L__BB0_18;
	bra.uni 	$L__BB0_17;
$L__BB0_18:
	setp.eq.s32 	%p12, %r1, 0;
	@%p12 bra 	$L__BB0_26;
	setp.lt.u32 	%p13, %r2, 3;
	@%p13 bra 	$L__BB0_21;
	add.s32 	%r90, %r117, %r19;
	shl.b32 	%r91, %r90, 1;
	mul.wide.u32 	%rd60, %r91, 4;
	add.s64 	%rd61, %rd1, %rd60;
	st.global.f32 	[%rd61+4], %f1;
	add.s32 	%r92, %r91, 2;
	mul.wide.u32 	%rd62, %r92, 4;
	add.s64 	%rd63, %rd1, %rd62;
	st.global.f32 	[%rd63+4], %f1;
	add.s32 	%r93, %r91, 4;
	mul.wide.u32 	%rd64, %r93, 4;
	add.s64 	%rd65, %rd1, %rd64;
	st.global.f32 	[%rd65+4], %f1;
	add.s32 	%r94, %r91, 6;
	mul.wide.u32 	%rd66, %r94, 4;
	add.s64 	%rd67, %rd1, %rd66;
	st.global.f32 	[%rd67+4], %f1;
	add.s32 	%r117, %r117, 4;
$L__BB0_21:
	setp.eq.s32 	%p14, %r3, 0;
	@%p14 bra 	$L__BB0_26;
	setp.eq.s32 	%p15, %r3, 1;
	@%p15 bra 	$L__BB0_24;
	add.s32 	%r95, %r117, %r19;
	shl.b32 	%r96, %r95, 1;
	mul.wide.u32 	%rd68, %r96, 4;
	add.s64 	%rd69, %rd1, %rd68;
	st.global.f32 	[%rd69+4], %f1;
	add.s32 	%r97, %r96, 2;
	mul.wide.u32 	%rd70, %r97, 4;
	add.s64 	%rd71, %rd1, %rd70;
	st.global.f32 	[%rd71+4], %f1;
	add.s32 	%r117, %r117, 2;
$L__BB0_24:
	setp.eq.s32 	%p16, %r5, 0;
	@%p16 bra 	$L__BB0_26;
	add.s32 	%r98, %r117, %r19;
	shl.b32 	%r99, %r98, 1;
	mul.wide.u32 	%rd72, %r99, 4;
	add.s64 	%rd73, %rd1, %rd72;
	st.global.f32 	[%rd73+4], %f1;
$L__BB0_26:
	add.s32 	%r113, %r113, 1;
	setp.ne.s32 	%p17, %r113, %r43;
	@%p17 bra 	$L__BB0_15;
$L__BB0_27:
	mul.lo.s32 	%r100, %r43, %r44;
	shl.b32 	%r31, %r100, 2;
	setp.lt.s32 	%p18, %r31, 1;
	@%p18 bra 	$L__BB0_37;
	cvt.rn.f32.s32 	%f2, %r45;
	and.b32  	%r32, %r31, 12;
	setp.lt.u32 	%p19, %r31, 16;
	mov.b32 	%r121, 0;
	@%p19 bra 	$L__BB0_31;
	and.b32  	%r121, %r31, 2147483632;
	mul.lo.s32 	%r102, %r44, %r43;
	shl.b32 	%r103, %r102, 2;
	and.b32  	%r104, %r103, 2147483632;
	neg.s32 	%r119, %r104;
	add.s64 	%rd78, %rd2, 32;
$L__BB0_30:
	.pragma "nounroll";
	st.global.f32 	[%rd78+-32], %f2;
	st.global.f32 	[%rd78+-28], %f2;
	st.global.f32 	[%rd78+-24], %f2;
	st.global.f32 	[%rd78+-20], %f2;
	st.global.f32 	[%rd78+-16], %f2;
	st.global.f32 	[%rd78+-12], %f2;
	st.global.f32 	[%rd78+-8], %f2;
	st.global.f32 	[%rd78+-4], %f2;
	st.global.f32 	[%rd78], %f2;
	st.global.f32 	[%rd78+4], %f2;
	st.global.f32 	[%rd78+8], %f2;
	st.global.f32 	[%rd78+12], %f2;
	st.global.f32 	[%rd78+16], %f2;
	st.global.f32 	[%rd78+20], %f2;
	st.global.f32 	[%rd78+24], %f2;
	st.global.f32 	[%rd78+28], %f2;
	add.s32 	%r119, %r119, 16;
	add.s64 	%rd78, %rd78, 64;
	setp.ne.s32 	%p20, %r119, 0;
	@%p20 bra 	$L__BB0_30;
$L__BB0_31:
	setp.eq.s32 	%p21, %r32, 0;
	@%p21 bra 	$L__BB0_37;
	setp.lt.u32 	%p22, %r32, 8;
	@%p22 bra 	$L__BB0_34;
	mul.wide.u32 	%rd74, %r121, 4;
	add.s64 	%rd75, %rd2, %rd74;
	st.global.f32 	[%rd75], %f2;
	st.global.f32 	[%rd75+4], %f2;
	st.global.f32 	[%rd75+8], %f2;
	st.global.f32 	[%rd75+12], %f2;
	st.global.f32 	[%rd75+16], %f2;
	st.global.f32 	[%rd75+20], %f2;
	st.global.f32 	[%rd75+24], %f2;
	st.global.f32 	[%rd75+28], %f2;
	add.s32 	%r121, %r121, 8;
$L__BB0_34:
	and.b32  	%r105, %r31, 4;
	setp.eq.s32 	%p23, %r105, 0;
	@%p23 bra 	$L__BB0_37;
	mul.wide.u32 	%rd76, %r121, 4;
	add.s64 	%rd79, %rd2, %rd76;
	mul.lo.s32 	%r106, %r44, %r43;
	cvt.u16.u32 	%rs1, %r106;
	and.b16  	%rs2, %rs1, 1;
	mul.wide.u16 	%r107, %rs2, 4;
	neg.s32 	%r122, %r107;
$L__BB0_36:
	.pragma "nounroll";
	st.global.f32 	[%rd79], %f2;
	add.s64 	%rd79, %rd79, 4;
	add.s32 	%r122, %r122, 1;
	setp.ne.s32 	%p24, %r122, 0;
	@%p24 bra 	$L__BB0_36;
$L__BB0_37:
	ret;

}


// ===== COMPILED SASS (sm_100) =====

	.target	sm_100

	.elftype	@"ET_EXEC"


//--------------------- .note.nv.tkinfo           --------------------------
	.section	.note.nv.tkinfo,"",@"SHT_NOTE"
	.sectionflags	@"SHF_NOTE_NV_TKINFO"
	.tkinfo
        /*0018*/ 	.word	0x00000002
        /*0030*/ 	.string	""
        /*0030*/ 	.string	"ptxas"
        /*0030*/ 	.string	"Cuda compilation tools, release 13.0, V13.0.88"
        /*0030*/ 	.string	"Build cuda_13.0.r13.0/compiler.36424714_0"
        /*0030*/ 	.string	"-arch sm_100 -m 64 "



//--------------------- .note.nv.cuinfo           --------------------------
	.section	.note.nv.cuinfo,"",@"SHT_NOTE"
	.sectionflags	@"SHF_NOTE_NV_CUINFO"
        /*0018*/ 	.short	0x0002
        /*001a*/ 	.short	0x0064
        /*001c*/ 	.short	0x0082
	.zero		2


//--------------------- .nv.info                  --------------------------
	.section	.nv.info,"",@"SHT_CUDA_INFO"
	.align	4


	//----- nvinfo : EIATTR_REGCOUNT
	.align		4
        /*0000*/ 	.byte	0x04, 0x2f
        /*0002*/ 	.short	(.L_1 - .L_0)
	.align		4
.L_0:
        /*0004*/ 	.word	index@(_Z25kernel_yoloanchor_forwardPfS_iifi)
        /*0008*/ 	.word	0x0000001e


	//----- nvinfo : EIATTR_FRAME_SIZE
	.align		4
.L_1:
        /*000c*/ 	.byte	0x04, 0x11
        /*000e*/ 	.short	(.L_3 - .L_2)
	.align		4
.L_2:
        /*0010*/ 	.word	index@(_Z25kernel_yoloanchor_forwardPfS_iifi)
        /*0014*/ 	.word	0x00000000


	//----- nvinfo : EIATTR_MIN_STACK_SIZE
	.align		4
.L_3:
        /*0018*/ 	.byte	0x04, 0x12
        /*001a*/ 	.short	(.L_5 - .L_4)
	.align		4
.L_4:
        /*001c*/ 	.word	index@(_Z25kernel_yoloanchor_forwardPfS_iifi)
        /*0020*/ 	.word	0x00000000
.L_5:


//--------------------- .nv.compat                --------------------------
	.section	.nv.compat,"",@"SHT_CUDA_COMPAT_INFO"
	.align	4
        /*0000*/ 	.byte	0x02, 0x09, 0x00, 0x00, 0x02, 0x02, 0x01, 0x00, 0x02, 0x05, 0x05, 0x00, 0x03, 0x07, 0x01, 0x01
        /*0010*/ 	.byte	0x02, 0x03, 0x00, 0x00, 0x02, 0x06, 0x01, 0x00, 0x04, 0x0b, 0x08, 0x00, 0x09, 0x00, 0x00, 0x00
        /*0020*/ 	.byte	0x00, 0x00, 0x00, 0x00


//--------------------- .nv.info._Z25kernel_yoloanchor_forwardPfS_iifi --------------------------
	.section	.nv.info._Z25kernel_yoloanchor_forwardPfS_iifi,"",@"SHT_CUDA_INFO"
	.sectionflags	@""
	.align	4


	//----- nvinfo : EIATTR_CUDA_API_VERSION
	.align		4
        /*0000*/ 	.byte	0x04, 0x37
        /*0002*/ 	.short	(.L_7 - .L_6)
.L_6:
        /*0004*/ 	.word	0x00000082


	//----- nvinfo : EIATTR_KPARAM_INFO
	.align		4
.L_7:
        /*0008*/ 	.byte	0x04, 0x17
        /*000a*/ 	.short	(.L_9 - .L_8)
.L_8:
        /*000c*/ 	.word	0x00000000
        /*0010*/ 	.short	0x0005
        /*0012*/ 	.short	0x001c
        /*0014*/ 	.byte	0x00, 0xf0, 0x11, 0x00


	//----- nvinfo : EIATTR_KPARAM_INFO
	.align		4
.L_9:
        /*0018*/ 	.byte	0x04, 0x17
        /*001a*/ 	.short	(.L_11 - .L_10)
.L_10:
        /*001c*/ 	.word	0x00000000
        /*0020*/ 	.short	0x0004
        /*0022*/ 	.short	0x0018
        /*0024*/ 	.byte	0x00, 0xf0, 0x11, 0x00


	//----- nvinfo : EIATTR_KPARAM_INFO
	.align		4
.L_11:
        /*0028*/ 	.byte	0x04, 0x17
        /*002a*/ 	.short	(.L_13 - .L_12)
.L_12:
        /*002c*/ 	.word	0x00000000
        /*0030*/ 	.short	0x0003
        /*0032*/ 	.short	0x0014
        /*0034*/ 	.byte	0x00, 0xf0, 0x11, 0x00


	//----- nvinfo : EIATTR_KPARAM_INFO
	.align		4
.L_13:
        /*0038*/ 	.byte	0x04, 0x17
        /*003a*/ 	.short	(.L_15 - .L_14)
.L_14:
        /*003c*/ 	.word	0x00000000
        /*0040*/ 	.short	0x0002
        /*0042*/ 	.short	0x0010
        /*0044*/ 	.byte	0x00, 0xf0, 0x11, 0x00


	//----- nvinfo : EIATTR_KPARAM_INFO
	.align		4
.L_15:
        /*0048*/ 	.byte	0x04, 0x17
        /*004a*/ 	.short	(.L_17 - .L_16)
.L_16:
        /*004c*/ 	.word	0x00000000
        /*0050*/ 	.short	0x0001
        /*0052*/ 	.short	0x0008
        /*0054*/ 	.byte	0x00, 0xf5, 0x21, 0x00


	//----- nvinfo : EIATTR_KPARAM_INFO
	.align		4
.L_17:
        /*0058*/ 	.byte	0x04, 0x17
        /*005a*/ 	.short	(.L_19 - .L_18)
.L_18:
        /*005c*/ 	.word	0x00000000
        /*0060*/ 	.short	0x0000
        /*0062*/ 	.short	0x0000
        /*0064*/ 	.byte	0x00, 0xf5, 0x21, 0x00


	//----- nvinfo : EIATTR_SPARSE_MMA_MASK
	.align		4
.L_19:
        /*0068*/ 	.byte	0x03, 0x50
        /*006a*/ 	.short	0x0000


	//----- nvinfo : EIATTR_MAXREG_COUNT
	.align		4
        /*006c*/ 	.byte	0x03, 0x1b
        /*006e*/ 	.short	0x00ff


	//----- nvinfo : EIATTR_MERCURY_ISA_VERSION
	.align		4
        /*0070*/ 	.byte	0x03, 0x5f
        /*0072*/ 	.short	0x0101


	//----- nvinfo : EIATTR_VRC_CTA_INIT_COUNT
	.align		4
        /*0074*/ 	.byte	0x02, 0x4a
	.zero		1
	.zero		1


	//----- nvinfo : EIATTR_EXIT_INSTR_OFFSETS
	.align		4
        /*0078*/ 	.byte	0x04, 0x1c
        /*007a*/ 	.short	(.L_21 - .L_20)


	//   ....[0]....
.L_20:
        /*007c*/ 	.word	0x00000ea0


	//   ....[1]....
        /*0080*/ 	.word	0x00001100


	//   ....[2]....
        /*0084*/ 	.word	0x000011f0


	//   ....[3]....
        /*0088*/ 	.word	0x000012b0


	//----- nvinfo : EIATTR_CBANK_PARAM_SIZE
	.align		4
.L_21:
        /*008c*/ 	.byte	0x03, 0x19
        /*008e*/ 	.short	0x0020


	//----- nvinfo : EIATTR_PARAM_CBANK
	.align		4
        /*0090*/ 	.byte	0x04, 0x0a
        /*0092*/ 	.short	(.L_23 - .L_22)
	.align		4
.L_22:
        /*0094*/ 	.word	index@(.nv.constant0._Z25kernel_yoloanchor_forwardPfS_iifi)
        /*0098*/ 	.short	0x0380
        /*009a*/ 	.short	0x0020


	//----- nvinfo : EIATTR_SW_WAR
	.align		4
.L_23:
        /*009c*/ 	.byte	0x04, 0x36
        /*009e*/ 	.short	(.L_25 - .L_24)
.L_24:
        /*00a0*/ 	.word	0x00000008
.L_25:


//--------------------- .nv.callgraph             --------------------------
	.section	.nv.callgraph,"",@"SHT_CUDA_CALLGRAPH"
	.align	4
	.sectionentsize	8
	.align		4
        /*0000*/ 	.word	0x00000000
	.align		4
        /*0004*/ 	.word	0xffffffff
	.align		4
        /*0008*/ 	.word	0x00000000
	.align		4
        /*000c*/ 	.word	0xfffffffe
	.align		4
        /*0010*/ 	.word	0x00000000
	.align		4
        /*0014*/ 	.word	0xfffffffd
	.align		4
        /*0018*/ 	.word	0x00000000
	.align		4
        /*001c*/ 	.word	0xfffffffc


//--------------------- .text._Z25kernel_yoloanchor_forwardPfS_iifi --------------------------
	.section	.text._Z25kernel_yoloanchor_forwardPfS_iifi,"ax",@progbits
	.align	128
        .global         _Z25kernel_yoloanchor_forwardPfS_iifi
        .type           _Z25kernel_yoloanchor_forwardPfS_iifi,@function
        .size           _Z25kernel_yoloanchor_forwardPfS_iifi,(.L_x_18 - _Z25kernel_yoloanchor_forwardPfS_iifi)
        .other          _Z25kernel_yoloanchor_forwardPfS_iifi,@"STO_CUDA_ENTRY STV_DEFAULT"
_Z25kernel_yoloanchor_forwardPfS_iifi:
.text._Z25kernel_yoloanchor_forwardPfS_iifi:
[----:B------:R-:W-:Y:S01]  /*0000*/  LDC R1, c[0x0][0x37c] ;  /* 0x0000df00ff017b82 */ /* 0x000fe20000000800 */
[----:B------:R-:W0:Y:S01]  /*0010*/  LDCU.64 UR14, c[0x0][0x390] ;  /* 0x00007200ff0e77ac */ /* 0x000e220008000a00 */
[----:B------:R-:W1:Y:S01]  /*0020*/  LDCU.64 UR12, c[0x0][0x358] ;  /* 0x00006b00ff0c77ac */ /* 0x000e620008000a00 */
[----:B0-----:R-:W-:-:S04]  /*0030*/  UISETP.LT.AND UP0, UPT, UR14, UR15, UPT ;  /* 0x0000000f0e00728c */ /* 0x001fc8000bf01270 */
[----:B------:R-:W-:-:S04]  /*0040*/  USEL UR4, UR14, UR15, UP0 ;  /* 0x0000000f0e047287 */ /* 0x000fc80008000000 */
[----:B------:R-:W-:-:S09]  /*0050*/  UISETP.GE.AND UP0, UPT, UR4, 0x1, UPT ;  /* 0x000000010400788c */ /* 0x000fd2000bf06270 */
[----:B-1----:R-:W-:Y:S05]  /*0060*/  BRA.U !UP0, `(.L_x_0) ;  /* 0x0000000d087c7547 */ /* 0x002fea000b800000 */
[----:B------:R-:W-:Y:S02]  /*0070*/  ULOP3.LUT UR8, UR15, 0x7, URZ, 0xc0, !UPT ;  /* 0x000000070f087892 */ /* 0x000fe4000f8ec0ff */
[----:B------:R-:W-:Y:S02]  /*0080*/  ULOP3.LUT UR10, UR15, 0x3, URZ, 0xc0, !UPT ;  /* 0x000000030f0a7892 */ /* 0x000fe4000f8ec0ff */
[----:B------:R-:W-:Y:S02]  /*0090*/  ULOP3.LUT UR7, UR15, 0x7ffffff8, URZ, 0xc0, !UPT ;  /* 0x7ffffff80f077892 */ /* 0x000fe4000f8ec0ff */
[----:B------:R-:W-:Y:S02]  /*00a0*/  ULOP3.LUT UR5, UR15, 0x1, URZ, 0xc0, !UPT ;  /* 0x000000010f057892 */ /* 0x000fe4000f8ec0ff */
[----:B------:R-:W-:Y:S01]  /*00b0*/  UIADD3 UR9, UPT, UPT, UR8, -0x1, URZ ;  /* 0xffffffff08097890 */ /* 0x000fe2000fffe0ff */
[----:B------:R-:W-:-:S11]  /*00c0*/  UMOV UR4, URZ ;  /* 0x000000ff00047c82 */ /* 0x000fd60008000000 */
.L_x_6:
[----:B0-----:R-:W0:Y:S01]  /*00d0*/  LDC.64 R10, c[0x0][0x390] ;  /* 0x0000e400ff0a7b82 */ /* 0x001e220000000a00 */
[----:B------:R-:W-:Y:S01]  /*00e0*/  UMOV UR6, UR4 ;  /* 0x0000000400067c82 */ /* 0x000fe20008000000 */
[----:B------:R-:W-:Y:S01]  /*00f0*/  UIADD3 UR4, UPT, UPT, UR4, 0x1, URZ ;  /* 0x0000000104047890 */ /* 0x000fe2000fffe0ff */
[----:B------:R-:W-:Y:S01]  /*0100*/  HFMA2 R0, -RZ, RZ, 0, 0 ;  /* 0x00000000ff007431 */ /* 0x000fe200000001ff */
[----:B0-----:R-:W-:-:S04]  /*0110*/  ISETP.GE.U32.AND P0, PT, R11, 0x8, PT ;  /* 0x000000080b00780c */ /* 0x001fc80003f06070 */
[----:B------:R-:W-:-:S09]  /*0120*/  ISETP.NE.AND P1, PT, R10, UR4, PT ;  /* 0x000000040a007c0c */ /* 0x000fd2000bf25270 */
[----:B-123--:R-:W-:Y:S05]  /*0130*/  @!P0 BRA `(.L_x_1) ;  /* 0x0000000000dc8947 */ /* 0x00efea0003800000 */
[----:B------:R-:W0:Y:S01]  /*0140*/  LDC.64 R2, c[0x0][0x380] ;  /* 0x0000e000ff027b82 */ /* 0x000e220000000a00 */
[----:B------:R-:W-:Y:S01]  /*0150*/  IMAD.MOV.U32 R0, RZ, RZ, RZ ;  /* 0x000000ffff007224 */ /* 0x000fe200078e00ff */
[----:B------:R-:W1:Y:S06]  /*0160*/  LDCU UR11, c[0x0][0x398] ;  /* 0x00007300ff0b77ac */ /* 0x000e6c0008000800 */
.L_x_2:
[----:B--2---:R-:W-:Y:S01]  /*0170*/  IMAD R5, R11, UR6, R0 ;  /* 0x000000060b057c24 */ /* 0x004fe2000f8e0200 */
[----:B------:R-:W-:Y:S01]  /*0180*/  I2FP.F32.U32 R4, R0 ;  /* 0x0000000000047245 */ /* 0x000fe20000201000 */
[C---:B------:R-:W-:Y:S01]  /*0190*/  VIADD R7, R0.reuse, 0x2 ;  /* 0x0000000200077836 */ /* 0x040fe20000000000 */
[C---:B------:R-:W-:Y:S01]  /*01a0*/  IADD3 R6, PT, PT, R0.reuse, 0x1, RZ ;  /* 0x0000000100067810 */ /* 0x040fe20007ffe0ff */
[----:B------:R-:W-:Y:S01]  /*01b0*/  VIADD R14, R0, 0x5 ;  /* 0x00000005000e7836 */ /* 0x000fe20000000000 */
[----:B------:R-:W-:Y:S01]  /*01c0*/  SHF.L.U32 R5, R5, 0x1, RZ ;  /* 0x0000000105057819 */ /* 0x000fe200000006ff */
[----:B-1----:R-:W-:Y:S01]  /*01d0*/  FADD R15, R4, UR11 ;  /* 0x0000000b040f7e21 */ /* 0x002fe20008000000 */
[----:B------:R-:W-:Y:S02]  /*01e0*/  I2FP.F32.U32 R6, R6 ;  /* 0x0000000600067245 */ /* 0x000fe40000201000 */
[----:B------:R-:W-:Y:S01]  /*01f0*/  I2FP.F32.U32 R4, R7 ;  /* 0x0000000700047245 */ /* 0x000fe20000201000 */
[C---:B------:R-:W-:Y:S01]  /*0200*/  VIADD R9, R5.reuse, 0x2 ;  /* 0x0000000205097836 */ /* 0x040fe20000000000 */
[C---:B------:R-:W-:Y:S01]  /*0210*/  IADD3 R13, PT, PT, R5.reuse, 0x4, RZ ;  /* 0x00000004050d7810 */ /* 0x040fe20007ffe0ff */
[----:B------:R-:W-:Y:S01]  /*0220*/  FADD R17, R6, UR11 ;  /* 0x0000000b06117e21 */ /* 0x000fe20008000000 */
[----:B0-----:R-:W-:-:S04]  /*0230*/  IMAD.WIDE.U32 R6, R5, 0x4, R2 ;  /* 0x0000000405067825 */ /* 0x001fc800078e0002 */
[----:B------:R-:W-:Y:S01]  /*0240*/  FADD R19, R4, UR11 ;  /* 0x0000000b04137e21 */ /* 0x000fe20008000000 */
[C---:B------:R-:W-:Y:S01]  /*0250*/  IADD3 R10, PT, PT, R0.reuse, 0x4, RZ ;  /* 0x00000004000a7810 */ /* 0x040fe20007ffe0ff */
[C---:B------:R-:W-:Y:S01]  /*0260*/  VIADD R4, R0.reuse, 0x3 ;  /* 0x0000000300047836 */ /* 0x040fe20000000000 */
[C---:B------:R-:W-:Y:S01]  /*0270*/  IADD3 R16, PT, PT, R0.reuse, 0x6, RZ ;  /* 0x0000000600107810 */ /* 0x040fe20007ffe0ff */
[--C-:B------:R-:W-:Y:S01]  /*0280*/  IMAD.WIDE.U32 R8, R9, 0x4, R2.reuse ;  /* 0x0000000409087825 */ /* 0x100fe200078e0002 */
[C---:B------:R-:W-:Y:S01]  /*0290*/  IADD3 R18, PT, PT, R0.reuse, 0x7, RZ ;  /* 0x0000000700127810 */ /* 0x040fe20007ffe0ff */
[----:B------:R0:W-:Y:S01]  /*02a0*/  STG.E desc[UR12][R6.64], R15 ;  /* 0x0000000f06007986 */ /* 0x0001e2000c10190c */
[----:B------:R-:W-:Y:S01]  /*02b0*/  IADD3 R0, PT, PT, R0, 0x8, RZ ;  /* 0x0000000800007810 */ /* 0x000fe20007ffe0ff */
[----:B------:R-:W-:Y:S01]  /*02c0*/  IMAD.WIDE.U32 R12, R13, 0x4, R2 ;  /* 0x000000040d0c7825 */ /* 0x000fe200078e0002 */
[----:B------:R-:W-:Y:S01]  /*02d0*/  I2FP.F32.U32 R4, R4 ;  /* 0x0000000400047245 */ /* 0x000fe20000201000 */
[----:B------:R1:W-:Y:S01]  /*02e0*/  STG.E desc[UR12][R8.64], R17 ;  /* 0x0000001108007986 */ /* 0x0003e2000c10190c */
[----:B------:R-:W-:-:S02]  /*02f0*/  I2FP.F32.U32 R10, R10 ;  /* 0x0000000a000a7245 */ /* 0x000fc40000201000 */
[----:B------:R-:W-:Y:S01]  /*0300*/  I2FP.F32.U32 R14, R14 ;  /* 0x0000000e000e7245 */ /* 0x000fe20000201000 */
[----:B------:R2:W-:Y:S01]  /*0310*/  STG.E desc[UR12][R12.64], R19 ;  /* 0x000000130c007986 */ /* 0x0005e2000c10190c */
[----:B------:R-:W-:Y:S01]  /*0320*/  ISETP.NE.AND P0, PT, R0, UR7, PT ;  /* 0x0000000700007c0c */ /* 0x000fe2000bf05270 */
[----:B------:R-:W-:Y:S01]  /*0330*/  FADD R21, R10, UR11 ;  /* 0x0000000b0a157e21 */ /* 0x000fe20008000000 */
[----:B------:R-:W-:Y:S01]  /*0340*/  I2FP.F32.U32 R16, R16 ;  /* 0x0000001000107245 */ /* 0x000fe20000201000 */
[C---:B0-----:R-:W-:Y:S01]  /*0350*/  VIADD R7, R5.reuse, 0x6 ;  /* 0x0000000605077836 */ /* 0x041fe20000000000 */
[----:B------:R-:W-:Y:S01]  /*0360*/  I2FP.F32.U32 R18, R18 ;  /* 0x0000001200127245 */ /* 0x000fe20000201000 */
[C---:B------:R-:W-:Y:S01]  /*0370*/  VIADD R15, R5.reuse, 0xc ;  /* 0x0000000c050f7836 */ /* 0x040fe20000000000 */
[C---:B------:R-:W-:Y:S01]  /*0380*/  IADD3 R27, PT, PT, R5.reuse, 0xe, RZ ;  /* 0x0000000e051b7810 */ /* 0x040fe20007ffe0ff */
[----:B-1----:R-:W-:Y:S01]  /*0390*/  FADD R17, R4, UR11 ;  /* 0x0000000b04117e21 */ /* 0x002fe20008000000 */
[C---:B------:R-:W-:Y:S01]  /*03a0*/  IADD3 R9, PT, PT, R5.reuse, 0x8, RZ ;  /* 0x0000000805097810 */ /* 0x040fe20007ffe0ff */
[----:B------:R-:W-:Y:S01]  /*03b0*/  FADD R23, R16, UR11 ;  /* 0x0000000b10177e21 */ /* 0x000fe20008000000 */
[----:B------:R-:W-:Y:S01]  /*03c0*/  FADD R25, R18, UR11 ;  /* 0x0000000b12197e21 */ /* 0x000fe20008000000 */
[----:B--2---:R-:W-:Y:S01]  /*03d0*/  IADD3 R13, PT, PT, R5, 0xa, RZ ;  /* 0x0000000a050d7810 */ /* 0x004fe20007ffe0ff */
[----:B------:R-:W-:-:S04]  /*03e0*/  IMAD.WIDE.U32 R4, R7, 0x4, R2 ;  /* 0x0000000407047825 */ /* 0x000fc800078e0002 */
[----:B------:R-:W-:Y:S01]  /*03f0*/  FADD R19, R14, UR11 ;  /* 0x0000000b0e137e21 */ /* 0x000fe20008000000 */
[--C-:B------:R-:W-:Y:S01]  /*0400*/  IMAD.WIDE.U32 R6, R9, 0x4, R2.reuse ;  /* 0x0000000409067825 */ /* 0x100fe200078e0002 */
[----:B------:R2:W-:Y:S03]  /*0410*/  STG.E desc[UR12][R4.64], R17 ;  /* 0x0000001104007986 */ /* 0x0005e6000c10190c */
[--C-:B------:R-:W-:Y:S01]  /*0420*/  IMAD.WIDE.U32 R8, R13, 0x4, R2.reuse ;  /* 0x000000040d087825 */ /* 0x100fe200078e0002 */
[----:B------:R2:W-:Y:S03]  /*0430*/  STG.E desc[UR12][R6.64], R21 ;  /* 0x0000001506007986 */ /* 0x0005e6000c10190c */
[--C-:B------:R-:W-:Y:S01]  /*0440*/  IMAD.WIDE.U32 R12, R15, 0x4, R2.reuse ;  /* 0x000000040f0c7825 */ /* 0x100fe200078e0002 */
[----:B------:R2:W-:Y:S03]  /*0450*/  STG.E desc[UR12][R8.64], R19 ;  /* 0x0000001308007986 */ /* 0x0005e6000c10190c */
[----:B------:R-:W-:Y:S01]  /*0460*/  IMAD.WIDE.U32 R14, R27, 0x4, R2 ;  /* 0x000000041b0e7825 */ /* 0x000fe200078e0002 */
[----:B------:R2:W-:Y:S04]  /*0470*/  STG.E desc[UR12][R12.64], R23 ;  /* 0x000000170c007986 */ /* 0x0005e8000c10190c */
[----:B------:R2:W-:Y:S01]  /*0480*/  STG.E desc[UR12][R14.64], R25 ;  /* 0x000000190e007986 */ /* 0x0005e2000c10190c */
[----:B------:R-:W-:Y:S05]  /*0490*/  @P0 BRA `(.L_x_2) ;  /* 0xfffffffc00340947 */ /* 0x000fea000383ffff */
[----:B------:R-:W-:-:S07]  /*04a0*/  IMAD.U32 R0, RZ, RZ, UR7 ;  /* 0x00000007ff007e24 */ /* 0x000fce000f8e00ff */
.L_x_1:
[----:B------:R-:W-:-:S09]  /*04b0*/  UISETP.NE.AND UP0, UPT, UR8, URZ, UPT ;  /* 0x000000ff0800728c */ /* 0x000fd2000bf05270 */
[----:B------:R-:W-:Y:S05]  /*04c0*/  BRA.U !UP0, `(.L_x_3) ;  /* 0x0000000108e87547 */ /* 0x000fea000b800000 */
[----:B------:R-:W-:Y:S02]  /*04d0*/  UISETP.GE.U32.AND UP0, UPT, UR9, 0x3, UPT ;  /* 0x000000030900788c */ /* 0x000fe4000bf06070 */
[----:B------:R-:W-:-:S07]  /*04e0*/  UISETP.NE.AND UP1, UPT, UR10, URZ, UPT ;  /* 0x000000ff0a00728c */ /* 0x000fce000bf25270 */
[----:B------:R-:W-:Y:S05]  /*04f0*/  BRA.U !UP0, `(.L_x_4) ;  /* 0x00000001086c7547 */ /* 0x000fea000b800000 */
[----:B------:R-:W0:Y:S01]  /*0500*/  LDC.64 R2, c[0x0][0x380] ;  /* 0x0000e000ff027b82 */ /* 0x000e220000000a00 */
[----:B------:R-:W1:Y:S01]  /*0510*/  LDCU UR11, c[0x0][0x398] ;  /* 0x00007300ff0b77ac */ /* 0x000e620008000800 */
[----:B--2---:R-:W-:Y:S01]  /*0520*/  IMAD R4, R11, UR6, R0 ;  /* 0x000000060b047c24 */ /* 0x004fe2000f8e0200 */
[C---:B------:R-:W-:Y:S02]  /*0530*/  IADD3 R7, PT, PT, R0.reuse, 0x2, RZ ;  /* 0x0000000200077810 */ /* 0x040fe40007ffe0ff */
[----:B------:R-:W-:Y:S01]  /*0540*/  IADD3 R6, PT, PT, R0, 0x1, RZ ;  /* 0x0000000100067810 */ /* 0x000fe20007ffe0ff */
[----:B------:R-:W-:Y:S01]  /*0550*/  IMAD.SHL.U32 R5, R4, 0x2, RZ ;  /* 0x0000000204057824 */ /* 0x000fe200078e00ff */
[----:B------:R-:W-:Y:S02]  /*0560*/  I2FP.F32.U32 R14, R7 ;  /* 0x00000007000e7245 */ /* 0x000fe40000201000 */
[----:B------:R-:W-:Y:S01]  /*0570*/  IADD3 R4, PT, PT, R0, 0x3, RZ ;  /* 0x0000000300047810 */ /* 0x000fe20007ffe0ff */
[C---:B------:R-:W-:Y:S01]  /*0580*/  VIADD R9, R5.reuse, 0x4 ;  /* 0x0000000405097836 */ /* 0x040fe20000000000 */
[----:B------:R-:W-:-:S02]  /*0590*/  IADD3 R7, PT, PT, R5, 0x2, RZ ;  /* 0x0000000205077810 */ /* 0x000fc40007ffe0ff */
[C---:B------:R-:W-:Y:S02]  /*05a0*/  IADD3 R13, PT, PT, R5.reuse, 0x6, RZ ;  /* 0x00000006050d7810 */ /* 0x040fe40007ffe0ff */
[----:B------:R-:W-:Y:S02]  /*05b0*/  I2FP.F32.U32 R10, R0 ;  /* 0x00000000000a7245 */ /* 0x000fe40000201000 */
[----:B------:R-:W-:Y:S02]  /*05c0*/  I2FP.F32.U32 R12, R6 ;  /* 0x00000006000c7245 */ /* 0x000fe40000201000 */
[----:B------:R-:W-:Y:S01]  /*05d0*/  I2FP.F32.U32 R16, R4 ;  /* 0x0000000400107245 */ /* 0x000fe20000201000 */
[----:B-1----:R-:W-:Y:S01]  /*05e0*/  FADD R17, R14, UR11 ;  /* 0x0000000b0e117e21 */ /* 0x002fe20008000000 */
[----:B------:R-:W-:Y:S01]  /*05f0*/  IADD3 R0, PT, PT, R0, 0x4, RZ ;  /* 0x0000000400007810 */ /* 0x000fe20007ffe0ff */
[----:B------:R-:W-:Y:S01]  /*0600*/  FADD R15, R12, UR11 ;  /* 0x0000000b0c0f7e21 */ /* 0x000fe20008000000 */
[----:B0-----:R-:W-:-:S04]  /*0610*/  IMAD.WIDE.U32 R4, R5, 0x4, R2 ;  /* 0x0000000405047825 */ /* 0x001fc800078e0002 */
[----:B------:R-:W-:Y:S01]  /*0620*/  FADD R19, R16, UR11 ;  /* 0x0000000b10137e21 */ /* 0x000fe20008000000 */
[----:B------:R-:W-:-:S04]  /*0630*/  IMAD.WIDE.U32 R6, R7, 0x4, R2 ;  /* 0x0000000407067825 */ /* 0x000fc800078e0002 */
[----:B------:R-:W-:-:S04]  /*0640*/  IMAD.WIDE.U32 R8, R9, 0x4, R2 ;  /* 0x0000000409087825 */ /* 0x000fc800078e0002 */
[----:B------:R-:W-:-:S04]  /*0650*/  IMAD.WIDE.U32 R2, R13, 0x4, R2 ;  /* 0x000000040d027825 */ /* 0x000fc800078e0002 */
[----:B------:R-:W-:-:S05]  /*0660*/  FADD R13, R10, UR11 ;  /* 0x0000000b0a0d7e21 */ /* 0x000fca0008000000 */
[----:B------:R0:W-:Y:S04]  /*0670*/  STG.E desc[UR12][R4.64], R13 ;  /* 0x0000000d04007986 */ /* 0x0001e8000c10190c */
[----:B------:R0:W-:Y:S04]  /*0680*/  STG.E desc[UR12][R6.64], R15 ;  /* 0x0000000f06007986 */ /* 0x0001e8000c10190c */
[----:B------:R0:W-:Y:S04]  /*0690*/  STG.E desc[UR12][R8.64], R17 ;  /* 0x0000001108007986 */ /* 0x0001e8000c10190c */
[----:B------:R0:W-:Y:S02]  /*06a0*/  STG.E desc[UR12][R2.64], R19 ;  /* 0x0000001302007986 */ /* 0x0001e4000c10190c */
.L_x_4:
[----:B------:R-:W-:Y:S05]  /*06b0*/  BRA.U !UP1, `(.L_x_3) ;  /* 0x00000001096c7547 */ /* 0x000fea000b800000 */
[----:B------:R-:W-:Y:S02]  /*06c0*/  UISETP.NE.AND UP0, UPT, UR10, 0x1, UPT ;  /* 0x000000010a00788c */ /* 0x000fe4000bf05270 */
[----:B------:R-:W-:-:S07]  /*06d0*/  UISETP.NE.AND UP1, UPT, UR5, URZ, UPT ;  /* 0x000000ff0500728c */ /* 0x000fce000bf25270 */
[----:B------:R-:W-:Y:S05]  /*06e0*/  BRA.U !UP0, `(.L_x_5) ;  /* 0x00000001083c7547 */ /* 0x000fea000b800000 */
[----:B0-----:R-:W0:Y:S01]  /*06f0*/  LDC.64 R2, c[0x0][0x380] ;  /* 0x0000e000ff027b82 */ /* 0x001e220000000a00 */
[----:B------:R-:W1:Y:S01]  /*0700*/  LDCU UR11, c[0x0][0x398] ;  /* 0x00007300ff0b77ac */ /* 0x000e620008000800 */
[----:B--2---:R-:W-:Y:S01]  /*0710*/  IMAD R4, R11, UR6, R0 ;  /* 0x000000060b047c24 */ /* 0x004fe2000f8e0200 */
[----:B------:R-:W-:-:S03]  /*0720*/  I2FP.F32.U32 R6, R0 ;  /* 0x0000000000067245 */ /* 0x000fc60000201000 */
[----:B------:R-:W-:Y:S01]  /*0730*/  IMAD.SHL.U32 R5, R4, 0x2, RZ ;  /* 0x0000000204057824 */ /* 0x000fe200078e00ff */
[C---:B------:R-:W-:Y:S01]  /*0740*/  IADD3 R4, PT, PT, R0.reuse, 0x1, RZ ;  /* 0x0000000100047810 */ /* 0x040fe20007ffe0ff */
[----:B------:R-:W-:-:S03]  /*0750*/  VIADD R0, R0, 0x2 ;  /* 0x0000000200007836 */ /* 0x000fc60000000000 */
[----:B------:R-:W-:Y:S02]  /*0760*/  IADD3 R7, PT, PT, R5, 0x2, RZ ;  /* 0x0000000205077810 */ /* 0x000fe40007ffe0ff */
[----:B------:R-:W-:-:S05]  /*0770*/  I2FP.F32.U32 R8, R4 ;  /* 0x0000000400087245 */ /* 0x000fca0000201000 */
[----:B-1----:R-:W-:Y:S01]  /*0780*/  FADD R9, R8, UR11 ;  /* 0x0000000b08097e21 */ /* 0x002fe20008000000 */
[----:B0-----:R-:W-:-:S04]  /*0790*/  IMAD.WIDE.U32 R4, R5, 0x4, R2 ;  /* 0x0000000405047825 */ /* 0x001fc800078e0002 */
[----:B------:R-:W-:-:S04]  /*07a0*/  IMAD.WIDE.U32 R2, R7, 0x4, R2 ;  /* 0x0000000407027825 */ /* 0x000fc800078e0002 */
[----:B------:R-:W-:-:S05]  /*07b0*/  FADD R7, R6, UR11 ;  /* 0x0000000b06077e21 */ /* 0x000fca0008000000 */
[----:B------:R1:W-:Y:S04]  /*07c0*/  STG.E desc[UR12][R4.64], R7 ;  /* 0x0000000704007986 */ /* 0x0003e8000c10190c */
[----:B------:R1:W-:Y:S02]  /*07d0*/  STG.E desc[UR12][R2.64], R9 ;  /* 0x0000000902007986 */ /* 0x0003e4000c10190c */
.L_x_5:
[----:B------:R-:W-:Y:S05]  /*07e0*/  BRA.U !UP1, `(.L_x_3) ;  /* 0x0000000109207547 */ /* 0x000fea000b800000 */
[----:B01----:R-:W0:Y:S01]  /*07f0*/  LDC.64 R2, c[0x0][0x380] ;  /* 0x0000e000ff027b82 */ /* 0x003e220000000a00 */
[----:B------:R-:W1:Y:S01]  /*0800*/  LDCU UR11, c[0x0][0x398] ;  /* 0x00007300ff0b77ac */ /* 0x000e620008000800 */
[----:B--2---:R-:W-:Y:S01]  /*0810*/  IMAD R4, R11, UR6, R0 ;  /* 0x000000060b047c24 */ /* 0x004fe2000f8e0200 */
[----:B------:R-:W-:-:S04]  /*0820*/  I2FP.F32.U32 R0, R0 ;  /* 0x0000000000007245 */ /* 0x000fc80000201000 */
[----:B------:R-:W-:Y:S01]  /*0830*/  SHF.L.U32 R7, R4, 0x1, RZ ;  /* 0x0000000104077819 */ /* 0x000fe200000006ff */
[----:B-1----:R-:W-:-:S04]  /*0840*/  FADD R5, R0, UR11 ;  /* 0x0000000b00057e21 */ /* 0x002fc80008000000 */
[----:B0-----:R-:W-:-:S05]  /*0850*/  IMAD.WIDE.U32 R2, R7, 0x4, R2 ;  /* 0x0000000407027825 */ /* 0x001fca00078e0002 */
[----:B------:R3:W-:Y:S02]  /*0860*/  STG.E desc[UR12][R2.64], R5 ;  /* 0x0000000502007986 */ /* 0x0007e4000c10190c */
.L_x_3:
[----:B------:R-:W-:Y:S05]  /*0870*/  @P1 BRA `(.L_x_6) ;  /* 0xfffffff800141947 */ /* 0x000fea000383ffff */
[----:B------:R-:W4:Y:S01]  /*0880*/  LDCU.64 UR6, c[0x0][0x380] ;  /* 0x00007000ff0677ac */ /* 0x000f220008000a00 */
[C---:B------:R-:W-:Y:S02]  /*0890*/  LOP3.LUT R0, R11.reuse, 0x7ffffff8, RZ, 0xc0, !PT ;  /* 0x7ffffff80b007812 */ /* 0x040fe400078ec0ff */
[----:B012---:R-:W-:Y:S01]  /*08a0*/  SHF.L.U32 R4, R11, 0x1, RZ ;  /* 0x000000010b047819 */ /* 0x007fe200000006ff */
[----:B------:R-:W-:Y:S02]  /*08b0*/  UMOV UR4, URZ ;  /* 0x000000ff00047c82 */ /* 0x000fe40008000000 */
[----:B---3--:R-:W-:Y:S01]  /*08c0*/  IMAD.MOV R5, RZ, RZ, -R0 ;  /* 0x000000ffff057224 */ /* 0x008fe200078e0a00 */
[----:B----4-:R-:W-:-:S04]  /*08d0*/  UIADD3 UR6, UP0, UPT, UR6, 0x4, URZ ;  /* 0x0000000406067890 */ /* 0x010fc8000ff1e0ff */
[----:B------:R-:W-:-:S12]  /*08e0*/  UIADD3.X UR7, UPT, UPT, URZ, UR7, URZ, UP0, !UPT ;  /* 0x00000007ff077290 */ /* 0x000fd800087fe4ff */
.L_x_12:
[----:B0-----:R-:W0:Y:S01]  /*08f0*/  LDCU UR11, c[0x0][0x394] ;  /* 0x00007280ff0b77ac */ /* 0x001e220008000800 */
[----:B-123--:R-:W-:Y:S01]  /*0900*/  I2FP.F32.U32 R6, UR4 ;  /* 0x0000000400067c45 */ /* 0x00efe20008201000 */
[----:B------:R-:W-:Y:S01]  /*0910*/  HFMA2 R2, -RZ, RZ, 0, 0 ;  /* 0x00000000ff027431 */ /* 0x000fe200000001ff */
[----:B------:R-:W1:Y:S01]  /*0920*/  LDCU UR14, c[0x0][0x398] ;  /* 0x00007300ff0e77ac */ /* 0x000e620008000800 */
[----:B0-----:R-:W-:Y:S02]  /*0930*/  UISETP.GE.U32.AND UP0, UPT, UR11, 0x8, UPT ;  /* 0x000000080b00788c */ /* 0x001fe4000bf06070 */
[----:B-1----:R-:W-:-:S07]  /*0940*/  FADD R6, R6, UR14 ;  /* 0x0000000e06067e21 */ /* 0x002fce0008000000 */
[----:B------:R-:W-:Y:S05]  /*0950*/  BRA.U !UP0, `(.L_x_7) ;  /* 0x00000001088c7547 */ /* 0x000fea000b800000 */
[----:B------:R-:W0:Y:S01]  /*0960*/  LDC.64 R2, c[0x0][0x380] ;  /* 0x0000e000ff027b82 */ /* 0x000e220000000a00 */
[----:B------:R-:W-:Y:S01]  /*0970*/  MOV R8, UR6 ;  /* 0x0000000600087c02 */ /* 0x000fe20008000f00 */
[----:B------:R-:W-:Y:S01]  /*0980*/  IMAD.U32 R9, RZ, RZ, UR7 ;  /* 0x00000007ff097e24 */ /* 0x000fe2000f8e00ff */
[----:B------:R-:W-:Y:S01]  /*0990*/  MOV R7, R5 ;  /* 0x0000000500077202 */ /* 0x000fe20000000f00 */
[----:B------:R-:W-:-:S04]  /*09a0*/  IMAD R11, R4, UR4, RZ ;  /* 0x00000004040b7c24 */ /* 0x000fc8000f8e02ff */
[C---:B------:R-:W-:Y:S01]  /*09b0*/  IMAD.WIDE.U32 R8, R11.reuse, 0x4, R8 ;  /* 0x000000040b087825 */ /* 0x040fe200078e0008 */
[----:B------:R-:W-:-:S07]  /*09c0*/  IADD3 R11, PT, PT, R11, 0x8, RZ ;  /* 0x000000080b0b7810 */ /* 0x000fce0007ffe0ff */
.L_x_8:
[----:B------:R-:W-:Y:S01]  /*09d0*/  VIADD R7, R7, 0x8 ;  /* 0x0000000807077836 */ /* 0x000fe20000000000 */
[C---:B-1----:R-:W-:Y:S01]  /*09e0*/  IADD3 R23, PT, PT, R11.reuse, -0x4, RZ ;  /* 0xfffffffc0b177810 */ /* 0x042fe20007ffe0ff */
[C---:B------:R-:W-:Y:S01]  /*09f0*/  VIADD R21, R11.reuse, 0xfffffffa ;  /* 0xfffffffa0b157836 */ /* 0x040fe20000000000 */
[C---:B------:R-:W-:Y:S01]  /*0a00*/  IADD3 R13, PT, PT, R11.reuse, -0x2, RZ ;  /* 0xfffffffe0b0d7810 */ /* 0x040fe20007ffe0ff */
[----:B------:R-:W-:Y:S01]  /*0a10*/  VIADD R17, R11, 0x2 ;  /* 0x000000020b117836 */ /* 0x000fe20000000000 */
[----:B------:R-:W-:Y:S01]  /*0a20*/  ISETP.NE.AND P0, PT, R7, RZ, PT ;  /* 0x000000ff0700720c */ /* 0x000fe20003f05270 */
[--C-:B0-----:R-:W-:Y:S01]  /*0a30*/  IMAD.WIDE.U32 R20, R21, 0x4, R2.reuse ;  /* 0x0000000415147825 */ /* 0x101fe200078e0002 */
[C---:B------:R-:W-:Y:S01]  /*0a40*/  IADD3 R19, PT, PT, R11.reuse, 0x4, RZ ;  /* 0x000000040b137810 */ /* 0x040fe20007ffe0ff */
[----:B------:R0:W-:Y:S01]  /*0a50*/  STG.E desc[UR12][R8.64], R6 ;  /* 0x0000000608007986 */ /* 0x0001e2000c10190c */
[----:B------:R-:W-:Y:S01]  /*0a60*/  IADD3 R25, PT, PT, R11, 0x6, RZ ;  /* 0x000000060b197810 */ /* 0x000fe20007ffe0ff */
[----:B------:R-:W-:-:S02]  /*0a70*/  IMAD.WIDE.U32 R22, R23, 0x4, R2 ;  /* 0x0000000417167825 */ /* 0x000fc400078e0002 */
[----:B------:R1:W-:Y:S02]  /*0a80*/  STG.E desc[UR12][R20.64+0x4], R6 ;  /* 0x0000040614007986 */ /* 0x0003e4000c10190c */
[--C-:B------:R-:W-:Y:S02]  /*0a90*/  IMAD.WIDE.U32 R12, R13, 0x4, R2.reuse ;  /* 0x000000040d0c7825 */ /* 0x100fe400078e0002 */
[----:B------:R1:W-:Y:S02]  /*0aa0*/  STG.E desc[UR12][R22.64+0x4], R6 ;  /* 0x0000040616007986 */ /* 0x0003e4000c10190c */
[C-C-:B------:R-:W-:Y:S01]  /*0ab0*/  IMAD.WIDE.U32 R14, R11.reuse, 0x4, R2.reuse ;  /* 0x000000040b0e7825 */ /* 0x140fe200078e0002 */
[----:B------:R-:W-:Y:S01]  /*0ac0*/  IADD3 R11, PT, PT, R11, 0x10, RZ ;  /* 0x000000100b0b7810 */ /* 0x000fe20007ffe0ff */
[----:B------:R1:W-:Y:S01]  /*0ad0*/  STG.E desc[UR12][R12.64+0x4], R6 ;  /* 0x000004060c007986 */ /* 0x0003e2000c10190c */
[----:B0-----:R-:W-:Y:S01]  /*0ae0*/  IADD3 R8, P1, PT, R8, 0x40, RZ ;  /* 0x0000004008087810 */ /* 0x001fe20007f3e0ff */
[----:B------:R-:W-:-:S02]  /*0af0*/  IMAD.WIDE.U32 R16, R17, 0x4, R2 ;  /* 0x0000000411107825 */ /* 0x000fc400078e0002 */
[----:B------:R1:W-:Y:S01]  /*0b00*/  STG.E desc[UR12][R14.64+0x4], R6 ;  /* 0x000004060e007986 */ /* 0x0003e2000c10190c */
[----:B------:R-:W-:Y:S01]  /*0b10*/  IADD3.X R9, PT, PT, RZ, R9, RZ, P1, !PT ;  /* 0x00000009ff097210 */ /* 0x000fe20000ffe4ff */
[--C-:B------:R-:W-:Y:S02]  /*0b20*/  IMAD.WIDE.U32 R18, R19, 0x4, R2.reuse ;  /* 0x0000000413127825 */ /* 0x100fe400078e0002 */
[----:B------:R1:W-:Y:S02]  /*0b30*/  STG.E desc[UR12][R16.64+0x4], R6 ;  /* 0x0000040610007986 */ /* 0x0003e4000c10190c */
[----:B------:R-:W-:Y:S02]  /*0b40*/  IMAD.WIDE.U32 R24, R25, 0x4, R2 ;  /* 0x0000000419187825 */ /* 0x000fe400078e0002 */
[----:B------:R1:W-:Y:S04]  /*0b50*/  STG.E desc[UR12][R18.64+0x4], R6 ;  /* 0x0000040612007986 */ /* 0x0003e8000c10190c */
[----:B------:R1:W-:Y:S01]  /*0b60*/  STG.E desc[UR12][R24.64+0x4], R6 ;  /* 0x0000040618007986 */ /* 0x0003e2000c10190c */
[----:B------:R-:W-:Y:S05]  /*0b70*/  @P0 BRA `(.L_x_8) ;  /* 0xfffffffc00940947 */ /* 0x000fea000383ffff */
[----:B------:R-:W-:-:S07]  /*0b80*/  IMAD.MOV.U32 R2, RZ, RZ, R0 ;  /* 0x000000ffff027224 */ /* 0x000fce00078e0000 */
.L_x_7:
[----:B------:R-:W-:-:S09]  /*0b90*/  UISETP.NE.AND UP0, UPT, UR8, URZ, UPT ;  /* 0x000000ff0800728c */ /* 0x000fd2000bf05270 */
[----:B------:R-:W-:Y:S05]  /*0ba0*/  BRA.U !UP0, `(.L_x_9) ;  /* 0x00000001089c7547 */ /* 0x000fea000b800000 */
[----:B------:R-:W-:Y:S02]  /*0bb0*/  UISETP.GE.U32.AND UP0, UPT, UR9, 0x3, UPT ;  /* 0x000000030900788c */ /* 0x000fe4000bf06070 */
[----:B------:R-:W-:-:S07]  /*0bc0*/  UISETP.NE.AND UP1, UPT, UR10, URZ, UPT ;  /* 0x000000ff0a00728c */ /* 0x000fce000bf25270 */
[----:B------:R-:W-:Y:S05]  /*0bd0*/  BRA.U !UP0, `(.L_x_10) ;  /* 0x0000000108407547 */ /* 0x000fea000b800000 */
[----:B------:R-:W0:Y:S08]  /*0be0*/  LDC R3, c[0x0][0x394] ;  /* 0x0000e500ff037b82 */ /* 0x000e300000000800 */
[----:B------:R-:W2:Y:S01]  /*0bf0*/  LDC.64 R8, c[0x0][0x380] ;  /* 0x0000e000ff087b82 */ /* 0x000ea20000000a00 */
[----:B0-----:R-:W-:Y:S01]  /*0c00*/  IMAD R3, R3, UR4, R2 ;  /* 0x0000000403037c24 */ /* 0x001fe2000f8e0202 */
[----:B------:R-:W-:-:S04]  /*0c10*/  IADD3 R2, PT, PT, R2, 0x4, RZ ;  /* 0x0000000402027810 */ /* 0x000fc80007ffe0ff */
[----:B------:R-:W-:-:S04]  /*0c20*/  SHF.L.U32 R3, R3, 0x1, RZ ;  /* 0x0000000103037819 */ /* 0x000fc800000006ff */
[C---:B-1----:R-:W-:Y:S01]  /*0c30*/  IADD3 R13, PT, PT, R3.reuse, 0x2, RZ ;  /* 0x00000002030d7810 */ /* 0x042fe20007ffe0ff */
[C---:B------:R-:W-:Y:S01]  /*0c40*/  VIADD R15, R3.reuse, 0x4 ;  /* 0x00000004030f7836 */ /* 0x040fe20000000000 */
[C---:B------:R-:W-:Y:S01]  /*0c50*/  IADD3 R7, PT, PT, R3.reuse, 0x6, RZ ;  /* 0x0000000603077810 */ /* 0x040fe20007ffe0ff */
[----:B--2---:R-:W-:-:S04]  /*0c60*/  IMAD.WIDE.U32 R10, R3, 0x4, R8 ;  /* 0x00000004030a7825 */ /* 0x004fc800078e0008 */
[--C-:B------:R-:W-:Y:S01]  /*0c70*/  IMAD.WIDE.U32 R12, R13, 0x4, R8.reuse ;  /* 0x000000040d0c7825 */ /* 0x100fe200078e0008 */
[----:B------:R0:W-:Y:S03]  /*0c80*/  STG.E desc[UR12][R10.64+0x4], R6 ;  /* 0x000004060a007986 */ /* 0x0001e6000c10190c */
[--C-:B------:R-:W-:Y:S01]  /*0c90*/  IMAD.WIDE.U32 R14, R15, 0x4, R8.reuse ;  /* 0x000000040f0e7825 */ /* 0x100fe200078e0008 */
[----:B------:R0:W-:Y:S03]  /*0ca0*/  STG.E desc[UR12][R12.64+0x4], R6 ;  /* 0x000004060c007986 */ /* 0x0001e6000c10190c */
[----:B------:R-:W-:Y:S01]  /*0cb0*/  IMAD.WIDE.U32 R8, R7, 0x4, R8 ;  /* 0x0000000407087825 */ /* 0x000fe200078e0008 */
[----:B------:R0:W-:Y:S04]  /*0cc0*/  STG.E desc[UR12][R14.64+0x4], R6 ;  /* 0x000004060e007986 */ /* 0x0001e8000c10190c */
[----:B------:R0:W-:Y:S02]  /*0cd0*/  STG.E desc[UR12][R8.64+0x4], R6 ;  /* 0x0000040608007986 */ /* 0x0001e4000c10190c */
.L_x_10:
[----:B------:R-:W-:Y:S05]  /*0ce0*/  BRA.U !UP1, `(.L_x_9) ;  /* 0x00000001094c7547 */ /* 0x000fea000b800000 */
[----:B------:R-:W-:Y:S01]  /*0cf0*/  ISETP.NE.AND P0, PT, RZ, UR5, PT ;  /* 0x00000005ff007c0c */ /* 0x000fe2000bf05270 */
[----:B------:R-:W-:-:S12]  /*0d00*/  UISETP.NE.AND UP0, UPT, UR10, 0x1, UPT ;  /* 0x000000010a00788c */ /* 0x000fd8000bf05270 */
[----:B01----:R-:W0:Y:S08]  /*0d10*/  @P0 LDC R15, c[0x0][0x394] ;  /* 0x0000e500ff0f0b82 */ /* 0x003e300000000800 */
[----:B------:R-:W1:Y:S01]  /*0d20*/  @P0 LDC.64 R8, c[0x0][0x380] ;  /* 0x0000e000ff080b82 */ /* 0x000e620000000a00 */
[----:B------:R-:W-:Y:S05]  /*0d30*/  BRA.U !UP0, `(.L_x_11) ;  /* 0x0000000108287547 */ /* 0x000fea000b800000 */
[----:B------:R-:W2:Y:S08]  /*0d40*/  LDC R3, c[0x0][0x394] ;  /* 0x0000e500ff037b82 */ /* 0x000eb00000000800 */
[----:B------:R-:W3:Y:S01]  /*0d50*/  LDC.64 R10, c[0x0][0x380] ;  /* 0x0000e000ff0a7b82 */ /* 0x000ee20000000a00 */
[----:B--2---:R-:W-:Y:S01]  /*0d60*/  IMAD R3, R3, UR4, R2 ;  /* 0x0000000403037c24 */ /* 0x004fe2000f8e0202 */
[----:B------:R-:W-:-:S03]  /*0d70*/  IADD3 R2, PT, PT, R2, 0x2, RZ ;  /* 0x0000000202027810 */ /* 0x000fc60007ffe0ff */
[----:B------:R-:W-:-:S04]  /*0d80*/  IMAD.SHL.U32 R3, R3, 0x2, RZ ;  /* 0x0000000203037824 */ /* 0x000fc800078e00ff */
[C---:B---3--:R-:W-:Y:S01]  /*0d90*/  IMAD.WIDE.U32 R12, R3.reuse, 0x4, R10 ;  /* 0x00000004030c7825 */ /* 0x048fe200078e000a */
[----:B------:R-:W-:-:S04]  /*0da0*/  IADD3 R7, PT, PT, R3, 0x2, RZ ;  /* 0x0000000203077810 */ /* 0x000fc80007ffe0ff */
[----:B------:R2:W-:Y:S01]  /*0db0*/  STG.E desc[UR12][R12.64+0x4], R6 ;  /* 0x000004060c007986 */ /* 0x0005e2000c10190c */
[----:B------:R-:W-:-:S05]  /*0dc0*/  IMAD.WIDE.U32 R10, R7, 0x4, R10 ;  /* 0x00000004070a7825 */ /* 0x000fca00078e000a */
[----:B------:R2:W-:Y:S02]  /*0dd0*/  STG.E desc[UR12][R10.64+0x4], R6 ;  /* 0x000004060a007986 */ /* 0x0005e4000c10190c */
.L_x_11:
[----:B0-----:R-:W-:-:S04]  /*0de0*/  @P0 IMAD R2, R15, UR4, R2 ;  /* 0x000000040f020c24 */ /* 0x001fc8000f8e0202 */
[----:B------:R-:W-:-:S04]  /*0df0*/  @P0 IMAD.SHL.U32 R3, R2, 0x2, RZ ;  /* 0x0000000202030824 */ /* 0x000fc800078e00ff */
[----:B-1----:R-:W-:-:S05]  /*0e00*/  @P0 IMAD.WIDE.U32 R8, R3, 0x4, R8 ;  /* 0x0000000403080825 */ /* 0x002fca00078e0008 */
[----:B------:R3:W-:Y:S02]  /*0e10*/  @P0 STG.E desc[UR12][R8.64+0x4], R6 ;  /* 0x0000040608000986 */ /* 0x0007e4000c10190c */
.L_x_9:
[----:B------:R-:W4:Y:S01]  /*0e20*/  LDCU UR14, c[0x0][0x390] ;  /* 0x00007200ff0e77ac */ /* 0x000f220008000800 */
[----:B------:R-:W-:-:S04]  /*0e30*/  UIADD3 UR4, UPT, UPT, UR4, 0x1, URZ ;  /* 0x0000000104047890 */ /* 0x000fc8000fffe0ff */
[----:B----4-:R-:W-:-:S09]  /*0e40*/  UISETP.NE.AND UP0, UPT, UR4, UR14, UPT ;  /* 0x0000000e0400728c */ /* 0x010fd2000bf05270 */
[----:B------:R-:W-:Y:S05]  /*0e50*/  BRA.U UP0, `(.L_x_12) ;  /* 0xfffffff900a47547 */ /* 0x000fea000b83ffff */
.L_x_0:
[----:B------:R-:W4:Y:S02]  /*0e60*/  LDC R0, c[0x0][0x394] ;  /* 0x0000e500ff007b82 */ /* 0x000f240000000800 */
[----:B----4-:R-:W-:-:S05]  /*0e70*/  IMAD R0, R0, UR14, RZ ;  /* 0x0000000e00007c24 */ /* 0x010fca000f8e02ff */
[----:B0--3--:R-:W-:-:S04]  /*0e80*/  SHF.L.U32 R8, R0, 0x2, RZ ;  /* 0x0000000200087819 */ /* 0x009fc800000006ff */
[----:B------:R-:W-:-:S13]  /*0e90*/  ISETP.GE.AND P0, PT, R8, 0x1, PT ;  /* 0x000000010800780c */ /* 0x000fda0003f06270 */
[----:B------:R-:W-:Y:S05]  /*0ea0*/  @!P0 EXIT ;  /* 0x000000000000894d */ /* 0x000fea0003800000 */
[----:B------:R-:W0:Y:S01]  /*0eb0*/  LDCU UR4, c[0x0][0x39c] ;  /* 0x00007380ff0477ac */ /* 0x000e220008000800 */
[C---:B------:R-:W-:Y:S02]  /*0ec0*/  ISETP.GE.U32.AND P1, PT, R8.reuse, 0x10, PT ;  /* 0x000000100800780c */ /* 0x040fe40003f26070 */
[----:B--2---:R-:W-:Y:S02]  /*0ed0*/  LOP3.LUT R10, R8, 0xc, RZ, 0xc0, !PT ;  /* 0x0000000c080a7812 */ /* 0x004fe400078ec0ff */
[----:B------:R-:W-:Y:S02]  /*0ee0*/  MOV R7, RZ ;  /* 0x000000ff00077202 */ /* 0x000fe40000000f00 */
[----:B------:R-:W-:Y:S02]  /*0ef0*/  ISETP.NE.AND P0, PT, R10, RZ, PT ;  /* 0x000000ff0a00720c */ /* 0x000fe40003f05270 */
[----:B0-----:R-:W-:-:S05]  /*0f00*/  I2FP.F32.S32 R5, UR4 ;  /* 0x0000000400057c45 */ /* 0x001fca0008201400 */
[----:B------:R-:W-:Y:S06]  /*0f10*/  @!P1 BRA `(.L_x_13) ;  /* 0x0000000000789947 */ /* 0x000fec0003800000 */
[----:B------:R-:W0:Y:S01]  /*0f20*/  LDCU.64 UR4, c[0x0][0x388] ;  /* 0x00007100ff0477ac */ /* 0x000e220008000a00 */
[----:B------:R-:W-:-:S05]  /*0f30*/  LOP3.LUT R7, R8, 0x7ffffff0, RZ, 0xc0, !PT ;  /* 0x7ffffff008077812 */ /* 0x000fca00078ec0ff */
[----:B------:R-:W-:Y:S01]  /*0f40*/  IMAD.MOV R4, RZ, RZ, -R7 ;  /* 0x000000ffff047224 */ /* 0x000fe200078e0a07 */
[----:B0-----:R-:W-:-:S04]  /*0f50*/  UIADD3 UR4, UP0, UPT, UR4, 0x20, URZ ;  /* 0x0000002004047890 */ /* 0x001fc8000ff1e0ff */
[----:B------:R-:W-:Y:S02]  /*0f60*/  UIADD3.X UR5, UPT, UPT, URZ, UR5, URZ, UP0, !UPT ;  /* 0x00000005ff057290 */ /* 0x000fe400087fe4ff */
[----:B-1----:R-:W-:-:S04]  /*0f70*/  MOV R6, UR4 ;  /* 0x0000000400067c02 */ /* 0x002fc80008000f00 */
[----:B------:R-:W-:-:S07]  /*0f80*/  MOV R9, UR5 ;  /* 0x0000000500097c02 */ /* 0x000fce0008000f00 */
.L_x_14:
[----:B------:R-:W-:Y:S01]  /*0f90*/  IADD3 R4, PT, PT, R4, 0x10, RZ ;  /* 0x0000001004047810 */ /* 0x000fe20007ffe0ff */
[----:B0-----:R-:W-:Y:S01]  /*0fa0*/  IMAD.MOV.U32 R2, RZ, RZ, R6 ;  /* 0x000000ffff027224 */ /* 0x001fe200078e0006 */
[----:B------:R-:W-:Y:S02]  /*0fb0*/  MOV R3, R9 ;  /* 0x0000000900037202 */ /* 0x000fe40000000f00 */
[----:B------:R-:W-:Y:S02]  /*0fc0*/  ISETP.NE.AND P1, PT, R4, RZ, PT ;  /* 0x000000ff0400720c */ /* 0x000fe40003f25270 */
[----:B------:R-:W-:Y:S01]  /*0fd0*/  IADD3 R6, P2, PT, R2, 0x40, RZ ;  /* 0x0000004002067810 */ /* 0x000fe20007f5e0ff */
[----:B------:R0:W-:Y:S04]  /*0fe0*/  STG.E desc[UR12][R2.64+-0x20], R5 ;  /* 0xffffe00502007986 */ /* 0x0001e8000c10190c */
[----:B------:R0:W-:Y:S01]  /*0ff0*/  STG.E desc[UR12][R2.64+-0x1c], R5 ;  /* 0xffffe40502007986 */ /* 0x0001e2000c10190c */
[----:B------:R-:W-:-:S03]  /*1000*/  IMAD.X R9, RZ, RZ, R3, P2 ;  /* 0x000000ffff097224 */ /* 0x000fc600010e0603 */
[----:B------:R0:W-:Y:S04]  /*1010*/  STG.E desc[UR12][R2.64+-0x18], R5 ;  /* 0xffffe80502007986 */ /* 0x0001e8000c10190c */
        /* <DEDUP_REMOVED lines=12> */
[----:B------:R0:W-:Y:S01]  /*10e0*/  STG.E desc[UR12][R2.64+0x1c], R5 ;  /* 0x00001c0502007986 */ /* 0x0001e2000c10190c */
[----:B------:R-:W-:Y:S05]  /*10f0*/  @P1 BRA `(.L_x_14) ;  /* 0xfffffffc00a41947 */ /* 0x000fea000383ffff */
.L_x_13:
[----:B------:R-:W-:Y:S05]  /*1100*/  @!P0 EXIT ;  /* 0x000000000000894d */ /* 0x000fea0003800000 */
[----:B------:R-:W-:Y:S02]  /*1110*/  ISETP.GE.U32.AND P0, PT, R10, 0x8, PT ;  /* 0x000000080a00780c */ /* 0x000fe40003f06070 */
[----:B------:R-:W-:-:S11]  /*1120*/  LOP3.LUT P1, RZ, R8, 0x4, RZ, 0xc0, !PT ;  /* 0x0000000408ff7812 */ /* 0x000fd6000782c0ff */
[----:B------:R-:W-:Y:S05]  /*1130*/  @!P0 BRA `(.L_x_15) ;  /* 0x00000000002c8947 */ /* 0x000fea0003800000 */
[----:B0-----:R-:W0:Y:S02]  /*1140*/  LDC.64 R2, c[0x0][0x388] ;  /* 0x0000e200ff027b82 */ /* 0x001e240000000a00 */
[C---:B0-----:R-:W-:Y:S01]  /*1150*/  IMAD.WIDE.U32 R2, R7.reuse, 0x4, R2 ;  /* 0x0000000407027825 */ /* 0x041fe200078e0002 */
[----:B------:R-:W-:-:S04]  /*1160*/  IADD3 R7, PT, PT, R7, 0x8, RZ ;  /* 0x0000000807077810 */ /* 0x000fc80007ffe0ff */
[----:B------:R2:W-:Y:S04]  /*1170*/  STG.E desc[UR12][R2.64], R5 ;  /* 0x0000000502007986 */ /* 0x0005e8000c10190c */
[----:B------:R2:W-:Y:S04]  /*1180*/  STG.E desc[UR12][R2.64+0x4], R5 ;  /* 0x0000040502007986 */ /* 0x0005e8000c10190c */
[----:B------:R2:W-:Y:S04]  /*1190*/  STG.E desc[UR12][R2.64+0x8], R5 ;  /* 0x0000080502007986 */ /* 0x0005e8000c10190c */
[----:B------:R2:W-:Y:S04]  /*11a0*/  STG.E desc[UR12][R2.64+0xc], R5 ;  /* 0x00000c0502007986 */ /* 0x0005e8000c10190c */
[----:B------:R2:W-:Y:S04]  /*11b0*/  STG.E desc[UR12][R2.64+0x10], R5 ;  /* 0x0000100502007986 */ /* 0x0005e8000c10190c */
[----:B------:R2:W-:Y:S04]  /*11c0*/  STG.E desc[UR12][R2.64+0x14], R5 ;  /* 0x0000140502007986 */ /* 0x0005e8000c10190c */
[----:B------:R2:W-:Y:S04]  /*11d0*/  STG.E desc[UR12][R2.64+0x18], R5 ;  /* 0x0000180502007986 */ /* 0x0005e8000c10190c */
[----:B------:R2:W-:Y:S02]  /*11e0*/  STG.E desc[UR12][R2.64+0x1c], R5 ;  /* 0x00001c0502007986 */ /* 0x0005e4000c10190c */
.L_x_15:
[----:B------:R-:W-:Y:S05]  /*11f0*/  @!P1 EXIT ;  /* 0x000000000000994d */ /* 0x000fea0003800000 */
[----:B0-2---:R-:W0:Y:S01]  /*1200*/  LDC.64 R2, c[0x0][0x388] ;  /* 0x0000e200ff027b82 */ /* 0x005e220000000a00 */
[----:B------:R-:W-:-:S04]  /*1210*/  SHF.L.U32 R0, R0, 0x2, RZ ;  /* 0x0000000200007819 */ /* 0x000fc800000006ff */
[----:B------:R-:W-:-:S05]  /*1220*/  LOP3.LUT R0, R0, 0x4, RZ, 0xe2, !PT ;  /* 0x0000000400007812 */ /* 0x000fca00078ee2ff */
[----:B------:R-:W-:Y:S02]  /*1230*/  IMAD.MOV R0, RZ, RZ, -R0 ;  /* 0x000000ffff007224 */ /* 0x000fe400078e0a00 */
[----:B0-----:R-:W-:-:S07]  /*1240*/  IMAD.WIDE.U32 R2, R7, 0x4, R2 ;  /* 0x0000000407027825 */ /* 0x001fce00078e0002 */
.L_x_16:
[----:B------:R-:W-:Y:S01]  /*1250*/  IADD3 R0, PT, PT, R0, 0x1, RZ ;  /* 0x0000000100007810 */ /* 0x000fe20007ffe0ff */
[----:B------:R0:W-:Y:S03]  /*1260*/  STG.E desc[UR12][R2.64], R5 ;  /* 0x0000000502007986 */ /* 0x0001e6000c10190c */
[----:B------:R-:W-:Y:S02]  /*1270*/  ISETP.NE.AND P0, PT, R0, RZ, PT ;  /* 0x000000ff0000720c */ /* 0x000fe40003f05270 */
[----:B0-----:R-:W-:-:S04]  /*1280*/  IADD3 R2, P1, PT, R2, 0x4, RZ ;  /* 0x0000000402027810 */ /* 0x001fc80007f3e0ff */
[----:B------:R-:W-:-:S07]  /*1290*/  IADD3.X R3, PT, PT, RZ, R3, RZ, P1, !PT ;  /* 0x00000003ff037210 */ /* 0x000fce0000ffe4ff */
[----:B------:R-:W-:Y:S05]  /*12a0*/  @P0 BRA `(.L_x_16) ;  /* 0xfffffffc00e80947 */ /* 0x000fea000383ffff */
[----:B------:R-:W-:Y:S05]  /*12b0*/  EXIT ;  /* 0x000000000000794d */ /* 0x000fea0003800000 */
.L_x_17:
[----:B------:R-:W-:-:S00]  /*12c0*/  BRA `(.L_x_17) ;  /* 0xfffffffc00fc7947 */ /* 0x000fc0000383ffff */
[----:B------:R-:W-:-:S00]  /*12d0*/  NOP ;  /* 0x0000000000007918 */ /* 0x000fc00000000000 */
        /* <DEDUP_REMOVED lines=10> */
.L_x_18:


//--------------------- .nv.shared.reserved.0     --------------------------
	.section	.nv.shared.reserved.0,"aw",@nobits
	.weak		__nv_reservedSMEM_offset_0_alias
	.size		__nv_reservedSMEM_offset_0_alias, 0, 64
	.other		__nv_reservedSMEM_offset_0_alias,@"STO_CUDA_RESERVED_SHARED STV_DEFAULT"
__nv_reservedSMEM_offset_0_alias:
	.zero		0
	.zero		64


//--------------------- .nv.constant0._Z25kernel_yoloanchor_forwardPfS_iifi --------------------------
	.section	.nv.constant0._Z25kernel_yoloanchor_forwardPfS_iifi,"a",@progbits
	.sectionflags	@""
	.align	4
.nv.constant0._Z25kernel_yoloanchor_forwardPfS_iifi:
	.zero		928


//--------------------- SYMBOLS --------------------------

	.type		.nv.reservedSmem.offset0,@object
	.size		.nv.reservedSmem.offset0,0x4
